//
// Generated by NVIDIA NVVM Compiler
//
// Compiler Build ID: CL-36424714
// Cuda compilation tools, release 13.0, V13.0.88
// Based on NVVM 20.0.0
//

.version 9.0
.target sm_100
.address_size 64

	// .globl	_Z9matrixAddPiS_S_

.visible .entry _Z9matrixAddPiS_S_(
	.param .u64 .ptr .align 1 _Z9matrixAddPiS_S__param_0,
	.param .u64 .ptr .align 1 _Z9matrixAddPiS_S__param_1,
	.param .u64 .ptr .align 1 _Z9matrixAddPiS_S__param_2
)
{
	.reg .pred 	%p<4>;
	.reg .b32 	%r<15>;
	.reg .b64 	%rd<11>;

	ld.param.u64 	%rd1, [_Z9matrixAddPiS_S__param_0];
	ld.param.u64 	%rd2, [_Z9matrixAddPiS_S__param_1];
	ld.param.u64 	%rd3, [_Z9matrixAddPiS_S__param_2];
	mov.u32 	%r2, %ctaid.x;
	mov.u32 	%r3, %ntid.x;
	mov.u32 	%r4, %tid.x;
	mad.lo.s32 	%r5, %r2, %r3, %r4;
	mov.u32 	%r6, %ctaid.y;
	mov.u32 	%r7, %ntid.y;
	mov.u32 	%r8, %tid.y;
	mad.lo.s32 	%r9, %r6, %r7, %r8;
	shl.b32 	%r11, %r9, 5;
	add.s32 	%r1, %r11, %r5;
	setp.gt.s32 	%p1, %r5, 31;
	setp.gt.u32 	%p2, %r9, 31;
	or.pred  	%p3, %p1, %p2;
	@%p3 bra 	$L__BB0_2;
	cvta.to.global.u64 	%rd4, %rd1;
	cvta.to.global.u64 	%rd5, %rd2;
	cvta.to.global.u64 	%rd6, %rd3;
	mul.wide.s32 	%rd7, %r1, 4;
	add.s64 	%rd8, %rd4, %rd7;
	ld.global.u32 	%r12, [%rd8];
	add.s64 	%rd9, %rd5, %rd7;
	ld.global.u32 	%r13, [%rd9];
	add.s32 	%r14, %r13, %r12;
	add.s64 	%rd10, %rd6, %rd7;
	st.global.u32 	[%rd10], %r14;
$L__BB0_2:
	ret;

}


// ===== COMPILED SASS (sm_100) =====

	.target	sm_100

	.elftype	@"ET_EXEC"


//--------------------- .note.nv.tkinfo           --------------------------
	.section	.note.nv.tkinfo,"",@"SHT_NOTE"
	.sectionflags	@"SHF_NOTE_NV_TKINFO"
	.tkinfo
        /*0018*/ 	.word	0x00000002
        /*0030*/ 	.string	""
        /*0030*/ 	.string	"ptxas"
        /*0030*/ 	.string	"Cuda compilation tools, release 13.0, V13.0.88"
        /*0030*/ 	.string	"Build cuda_13.0.r13.0/compiler.36424714_0"
        /*0030*/ 	.string	"-arch sm_100 -m 64 "



//--------------------- .note.nv.cuinfo           --------------------------
	.section	.note.nv.cuinfo,"",@"SHT_NOTE"
	.sectionflags	@"SHF_NOTE_NV_CUINFO"
        /*0018*/ 	.short	0x0002
        /*001a*/ 	.short	0x0064
        /*001c*/ 	.short	0x0082
	.zero		2


//--------------------- .nv.info                  --------------------------
	.section	.nv.info,"",@"SHT_CUDA_INFO"
	.align	4


	//----- nvinfo : EIATTR_REGCOUNT
	.align		4
        /*0000*/ 	.byte	0x04, 0x2f
        /*0002*/ 	.short	(.L_1 - .L_0)
	.align		4
.L_0:
        /*0004*/ 	.word	index@(_Z9matrixAddPiS_S_)
        /*0008*/ 	.word	0x0000000c


	//----- nvinfo : EIATTR_FRAME_SIZE
	.align		4
.L_1:
        /*000c*/ 	.byte	0x04, 0x11
        /*000e*/ 	.short	(.L_3 - .L_2)
	.align		4
.L_2:
        /*0010*/ 	.word	index@(_Z9matrixAddPiS_S_)
        /*0014*/ 	.word	0x00000000


	//----- nvinfo : EIATTR_MIN_STACK_SIZE
	.align		4
.L_3:
        /*0018*/ 	.byte	0x04, 0x12
        /*001a*/ 	.short	(.L_5 - .L_4)
	.align		4
.L_4:
        /*001c*/ 	.word	index@(_Z9matrixAddPiS_S_)
        /*0020*/ 	.word	0x00000000
.L_5:


//--------------------- .nv.compat                --------------------------
	.section	.nv.compat,"",@"SHT_CUDA_COMPAT_INFO"
	.align	4
        /*0000*/ 	.byte	0x02, 0x09, 0x00, 0x00, 0x02, 0x02, 0x01, 0x00, 0x02, 0x05, 0x05, 0x00, 0x03, 0x07, 0x01, 0x01
        /*0010*/ 	.byte	0x02, 0x03, 0x00, 0x00, 0x02, 0x06, 0x01, 0x00, 0x04, 0x0b, 0x08, 0x00, 0x09, 0x00, 0x00, 0x00
        /*0020*/ 	.byte	0x00, 0x00, 0x00, 0x00


//--------------------- .nv.info._Z9matrixAddPiS_S_ --------------------------
	.section	.nv.info._Z9matrixAddPiS_S_,"",@"SHT_CUDA_INFO"
	.sectionflags	@""
	.align	4


	//----- nvinfo : EIATTR_CUDA_API_VERSION
	.align		4
        /*0000*/ 	.byte	0x04, 0x37
        /*0002*/ 	.short	(.L_7 - .L_6)
.L_6:
        /*0004*/ 	.word	0x00000082


	//----- nvinfo : EIATTR_KPARAM_INFO
	.align		4
.L_7:
        /*0008*/ 	.byte	0x04, 0x17
        /*000a*/ 	.short	(.L_9 - .L_8)
.L_8:
        /*000c*/ 	.word	0x00000000
        /*0010*/ 	.short	0x0002
        /*0012*/ 	.short	0x0010
        /*0014*/ 	.byte	0x00, 0xf5, 0x21, 0x00


	//----- nvinfo : EIATTR_KPARAM_INFO
	.align		4
.L_9:
        /*0018*/ 	.byte	0x04, 0x17
        /*001a*/ 	.short	(.L_11 - .L_10)
.L_10:
        /*001c*/ 	.word	0x00000000
        /*0020*/ 	.short	0x0001
        /*0022*/ 	.short	0x0008
        /*0024*/ 	.byte	0x00, 0xf5, 0x21, 0x00


	//----- nvinfo : EIATTR_KPARAM_INFO
	.align		4
.L_11:
        /*0028*/ 	.byte	0x04, 0x17
        /*002a*/ 	.short	(.L_13 - .L_12)
.L_12:
        /*002c*/ 	.word	0x00000000
        /*0030*/ 	.short	0x0000
        /*0032*/ 	.short	0x0000
        /*0034*/ 	.byte	0x00, 0xf5, 0x21, 0x00


	//----- nvinfo : EIATTR_SPARSE_MMA_MASK
	.align		4
.L_13:
        /*0038*/ 	.byte	0x03, 0x50
        /*003a*/ 	.short	0x0000


	//----- nvinfo : EIATTR_MAXREG_COUNT
	.align		4
        /*003c*/ 	.byte	0x03, 0x1b
        /*003e*/ 	.short	0x00ff


	//----- nvinfo : EIATTR_MERCURY_ISA_VERSION
	.align		4
        /*0040*/ 	.byte	0x03, 0x5f
        /*0042*/ 	.short	0x0101


	//----- nvinfo : EIATTR_VRC_CTA_INIT_COUNT
	.align		4
        /*0044*/ 	.byte	0x02, 0x4a
	.zero		1
	.zero		1


	//----- nvinfo : EIATTR_EXIT_INSTR_OFFSETS
	.align		4
        /*0048*/ 	.byte	0x04, 0x1c
        /*004a*/ 	.short	(.L_15 - .L_14)


	//   ....[0]....
.L_14:
        /*004c*/ 	.word	0x000000b0


	//   ....[1]....
        /*0050*/ 	.word	0x00000180


	//----- nvinfo : EIATTR_CBANK_PARAM_SIZE
	.align		4
.L_15:
        /*0054*/ 	.byte	0x03, 0x19
        /*0056*/ 	.short	0x0018


	//----- nvinfo : EIATTR_PARAM_CBANK
	.align		4
        /*0058*/ 	.byte	0x04, 0x0a
        /*005a*/ 	.short	(.L_17 - .L_16)
	.align		4
.L_16:
        /*005c*/ 	.word	index@(.nv.constant0._Z9matrixAddPiS_S_)
        /*0060*/ 	.short	0x0380
        /*0062*/ 	.short	0x0018


	//----- nvinfo : EIATTR_SW_WAR
	.align		4
.L_17:
        /*0064*/ 	.byte	0x04, 0x36
        /*0066*/ 	.short	(.L_19 - .L_18)
.L_18:
        /*0068*/ 	.word	0x00000008
.L_19:


//--------------------- .nv.callgraph             --------------------------
	.section	.nv.callgraph,"",@"SHT_CUDA_CALLGRAPH"
	.align	4
	.sectionentsize	8
	.align		4
        /*0000*/ 	.word	0x00000000
	.align		4
        /*0004*/ 	.word	0xffffffff
	.align		4
        /*0008*/ 	.word	0x00000000
	.align		4
        /*000c*/ 	.word	0xfffffffe
	.align		4
        /*0010*/ 	.word	0x00000000
	.align		4
        /*0014*/ 	.word	0xfffffffd
	.align		4
        /*0018*/ 	.word	0x00000000
	.align		4
        /*001c*/ 	.word	0xfffffffc


//--------------------- .text._Z9matrixAddPiS_S_  --------------------------
	.section	.text._Z9matrixAddPiS_S_,"ax",@progbits
	.align	128
        .global         _Z9matrixAddPiS_S_
        .type           _Z9matrixAddPiS_S_,@function
        .size           _Z9matrixAddPiS_S_,(.L_x_1 - _Z9matrixAddPiS_S_)
        .other          _Z9matrixAddPiS_S_,@"STO_CUDA_ENTRY STV_DEFAULT"
_Z9matrixAddPiS_S_:
.text._Z9matrixAddPiS_S_:
[----:B------:R-:W-:Y:S01]  /*0000*/  LDC R1, c[0x0][0x37c] ;  /* 0x0000df00ff017b82 */ /* 0x000fe20000000800 */
[----:B------:R-:W0:Y:S07]  /*0010*/  S2R R2, SR_TID.Y ;  /* 0x0000000000027919 */ /* 0x000e2e0000002200 */
[----:B------:R-:W1:Y:S01]  /*0020*/  LDC R0, c[0x0][0x360] ;  /* 0x0000d800ff007b82 */ /* 0x000e620000000800 */
[----:B------:R-:W1:Y:S07]  /*0030*/  S2R R3, SR_TID.X ;  /* 0x0000000000037919 */ /* 0x000e6e0000002100 */
[----:B------:R-:W0:Y:S08]  /*0040*/  S2UR UR5, SR_CTAID.Y ;  /* 0x00000000000579c3 */ /* 0x000e300000002600 */
[----:B------:R-:W0:Y:S08]  /*0050*/  LDC R7, c[0x0][0x364] ;  /* 0x0000d900ff077b82 */ /* 0x000e300000000800 */
[----:B------:R-:W1:Y:S01]  /*0060*/  S2UR UR4, SR_CTAID.X ;  /* 0x00000000000479c3 */ /* 0x000e620000002500 */
[----:B0-----:R-:W-:-:S05]  /*0070*/  IMAD R7, R7, UR5, R2 ;  /* 0x0000000507077c24 */ /* 0x001fca000f8e0202 */
[----:B------:R-:W-:Y:S01]  /*0080*/  ISETP.GT.U32.AND P0, PT, R7, 0x1f, PT ;  /* 0x0000001f0700780c */ /* 0x000fe20003f04070 */
[----:B-1----:R-:W-:-:S05]  /*0090*/  IMAD R0, R0, UR4, R3 ;  /* 0x0000000400007c24 */ /* 0x002fca000f8e0203 */
[----:B------:R-:W-:-:S13]  /*00a0*/  ISETP.GT.OR P0, PT, R0, 0x1f, P0 ;  /* 0x0000001f0000780c */ /* 0x000fda0000704670 */
[----:B------:R-:W-:Y:S05]  /*00b0*/  @P0 EXIT ;  /* 0x000000000000094d */ /* 0x000fea0003800000 */
[----:B------:R-:W0:Y:S01]  /*00c0*/  LDC.64 R2, c[0x0][0x380] ;  /* 0x0000e000ff027b82 */ /* 0x000e220000000a00 */
[----:B------:R-:W1:Y:S01]  /*00d0*/  LDCU.64 UR4, c[0x0][0x358] ;  /* 0x00006b00ff0477ac */ /* 0x000e620008000a00 */
[----:B------:R-:W-:-:S06]  /*00e0*/  LEA R9, R7, R0, 0x5 ;  /* 0x0000000007097211 */ /* 0x000fcc00078e28ff */
[----:B------:R-:W2:Y:S08]  /*00f0*/  LDC.64 R4, c[0x0][0x388] ;  /* 0x0000e200ff047b82 */ /* 0x000eb00000000a00 */
[----:B------:R-:W3:Y:S01]  /*0100*/  LDC.64 R6, c[0x0][0x390] ;  /* 0x0000e400ff067b82 */ /* 0x000ee20000000a00 */
[----:B0-----:R-:W-:-:S06]  /*0110*/  IMAD.WIDE R2, R9, 0x4, R2 ;  /* 0x0000000409027825 */ /* 0x001fcc00078e0202 */
[----:B-1----:R-:W4:Y:S01]  /*0120*/  LDG.E R2, desc[UR4][R2.64] ;  /* 0x0000000402027981 */ /* 0x002f22000c1e1900 */
[----:B--2---:R-:W-:-:S06]  /*0130*/  IMAD.WIDE R4, R9, 0x4, R4 ;  /* 0x0000000409047825 */ /* 0x004fcc00078e0204 */
[----:B------:R-:W4:Y:S01]  /*0140*/  LDG.E R5, desc[UR4][R4.64] ;  /* 0x0000000404057981 */ /* 0x000f22000c1e1900 */
[----:B---3--:R-:W-:Y:S01]  /*0150*/  IMAD.WIDE R6, R9, 0x4, R6 ;  /* 0x0000000409067825 */ /* 0x008fe200078e0206 */
[----:B----4-:R-:W-:-:S05]  /*0160*/  IADD3 R9, PT, PT, R2, R5, RZ ;  /* 0x0000000502097210 */ /* 0x010fca0007ffe0ff */
[----:B------:R-:W-:Y:S01]  /*0170*/  STG.E desc[UR4][R6.64], R9 ;  /* 0x0000000906007986 */ /* 0x000fe2000c101904 */
[----:B------:R-:W-:Y:S05]  /*0180*/  EXIT ;  /* 0x000000000000794d */ /* 0x000fea0003800000 */
.L_x_0:
[----:B------:R-:W-:-:S00]  /*0190*/  BRA `(.L_x_0) ;  /* 0xfffffffc00fc7947 */ /* 0x000fc0000383ffff */
[----:B------:R-:W-:-:S00]  /*01a0*/  NOP ;  /* 0x0000000000007918 */ /* 0x000fc00000000000 */
        /* <DEDUP_REMOVED lines=13> */
.L_x_1:


//--------------------- .nv.shared.reserved.0     --------------------------
	.section	.nv.shared.reserved.0,"aw",@nobits
	.weak		__nv_reservedSMEM_offset_0_alias
	.size		__nv_reservedSMEM_offset_0_alias, 0, 64
	.other		__nv_reservedSMEM_offset_0_alias,@"STO_CUDA_RESERVED_SHARED STV_DEFAULT"
__nv_reservedSMEM_offset_0_alias:
	.zero		0
	.zero		64


//--------------------- .nv.constant0._Z9matrixAddPiS_S_ --------------------------
	.section	.nv.constant0._Z9matrixAddPiS_S_,"a",@progbits
	.sectionflags	@""
	.align	4
.nv.constant0._Z9matrixAddPiS_S_:
	.zero		920


//--------------------- SYMBOLS --------------------------

	.type		.nv.reservedSmem.offset0,@object
	.size		.nv.reservedSmem.offset0,0x4
